	.headerflags	@"EF_CUDA_TEXMODE_UNIFIED EF_CUDA_64BIT_ADDRESS EF_CUDA_ACCELERATORS EF_CUDA_SM90 EF_CUDA_VIRTUAL_SM(EF_CUDA_SM90)"
	.elftype	@"ET_EXEC"


//--------------------- .nv.info                  --------------------------
	.section	.nv.info,"",@"SHT_CUDA_INFO"
	.align	4


	//----- nvinfo : EIATTR_REGCOUNT
	.align		4
        /*0000*/ 	.byte	0x04, 0x2f
        /*0002*/ 	.short	(.L_1 - .L_0)
	.align		4
.L_0:
        /*0004*/ 	.word	index@(triton_poi_fused_convolution_19)
        /*0008*/ 	.word	0x00000012


	//----- nvinfo : EIATTR_MIN_STACK_SIZE
	.align		4
.L_1:
        /*000c*/ 	.byte	0x04, 0x12
        /*000e*/ 	.short	(.L_3 - .L_2)
	.align		4
.L_2:
        /*0010*/ 	.word	index@(triton_poi_fused_convolution_19)
        /*0014*/ 	.word	0x00000000


	//----- nvinfo : EIATTR_FRAME_SIZE
	.align		4
.L_3:
        /*0018*/ 	.byte	0x04, 0x11
        /*001a*/ 	.short	(.L_5 - .L_4)
	.align		4
.L_4:
        /*001c*/ 	.word	index@(triton_poi_fused_convolution_19)
        /*0020*/ 	.word	0x00000000


	//----- nvinfo : EIATTR_MIN_STACK_SIZE
	.align		4
.L_5:
        /*0024*/ 	.byte	0x04, 0x12
        /*0026*/ 	.short	(.L_7 - .L_6)
	.align		4
.L_6:
        /*0028*/ 	.word	index@(triton_poi_fused_convolution_19)
        /*002c*/ 	.word	0x00000000
.L_7:


//--------------------- .nv.info.triton_poi_fused_convolution_19 --------------------------
	.section	.nv.info.triton_poi_fused_convolution_19,"",@"SHT_CUDA_INFO"
	.sectionflags	@""
	.align	4


	//----- nvinfo : EIATTR_CUDA_API_VERSION
	.align		4
        /*0000*/ 	.byte	0x04, 0x37
        /*0002*/ 	.short	(.L_9 - .L_8)
.L_8:
        /*0004*/ 	.word	0x0000007c


	//----- nvinfo : EIATTR_KPARAM_INFO
	.align		4
.L_9:
        /*0008*/ 	.byte	0x04, 0x17
        /*000a*/ 	.short	(.L_11 - .L_10)
.L_10:
        /*000c*/ 	.word	0x00000000
        /*0010*/ 	.short	0x0002
        /*0012*/ 	.short	0x0010
        /*0014*/ 	.byte	0x00, 0xf0, 0x11, 0x00


	//----- nvinfo : EIATTR_KPARAM_INFO
	.align		4
.L_11:
        /*0018*/ 	.byte	0x04, 0x17
        /*001a*/ 	.short	(.L_13 - .L_12)
.L_12:
        /*001c*/ 	.word	0x00000000
        /*0020*/ 	.short	0x0001
        /*0022*/ 	.short	0x0008
        /*0024*/ 	.byte	0x00, 0xf4, 0x21, 0x00


	//----- nvinfo : EIATTR_KPARAM_INFO
	.align		4
.L_13:
        /*0028*/ 	.byte	0x04, 0x17
        /*002a*/ 	.short	(.L_15 - .L_14)
.L_14:
        /*002c*/ 	.word	0x00000000
        /*0030*/ 	.short	0x0000
        /*0032*/ 	.short	0x0000
        /*0034*/ 	.byte	0x00, 0xf4, 0x21, 0x00


	//----- nvinfo : EIATTR_SPARSE_MMA_MASK
	.align		4
.L_15:
        /*0038*/ 	.byte	0x03, 0x50
        /*003a*/ 	.short	0x0000


	//----- nvinfo : EIATTR_MAXREG_COUNT
	.align		4
        /*003c*/ 	.byte	0x03, 0x1b
        /*003e*/ 	.short	0x00ff


	//----- nvinfo : EIATTR_EXIT_INSTR_OFFSETS
	.align		4
        /*0040*/ 	.byte	0x04, 0x1c
        /*0042*/ 	.short	(.L_17 - .L_16)


	//   ....[0]....
.L_16:
        /*0044*/ 	.word	0x000001d0


	//----- nvinfo : EIATTR_REQNTID
	.align		4
.L_17:
        /*0048*/ 	.byte	0x04, 0x10
        /*004a*/ 	.short	(.L_19 - .L_18)
.L_18:
        /*004c*/ 	.word	0x00000080
        /*0050*/ 	.word	0x00000001
        /*0054*/ 	.word	0x00000001


	//----- nvinfo : EIATTR_CBANK_PARAM_SIZE
	.align		4
.L_19:
        /*0058*/ 	.byte	0x03, 0x19
        /*005a*/ 	.short	0x0014


	//----- nvinfo : EIATTR_PARAM_CBANK
	.align		4
        /*005c*/ 	.byte	0x04, 0x0a
        /*005e*/ 	.short	(.L_21 - .L_20)
	.align		4
.L_20:
        /*0060*/ 	.word	index@(.nv.constant0.triton_poi_fused_convolution_19)
        /*0064*/ 	.short	0x0210
        /*0066*/ 	.short	0x0014


	//----- nvinfo : EIATTR_SW_WAR
	.align		4
.L_21:
        /*0068*/ 	.byte	0x04, 0x36
        /*006a*/ 	.short	(.L_23 - .L_22)
.L_22:
        /*006c*/ 	.word	0x00000008
.L_23:


//--------------------- .nv.callgraph             --------------------------
	.section	.nv.callgraph,"",@"SHT_CUDA_CALLGRAPH"
	.align	4
	.sectionentsize	8
	.align		4
        /*0000*/ 	.word	0x00000000
	.align		4
        /*0004*/ 	.word	0xffffffff
	.align		4
        /*0008*/ 	.word	0x00000000
	.align		4
        /*000c*/ 	.word	0xfffffffe
	.align		4
        /*0010*/ 	.word	0x00000000
	.align		4
        /*0014*/ 	.word	0xfffffffd
	.align		4
        /*0018*/ 	.word	0x00000000
	.align		4
        /*001c*/ 	.word	0xfffffffc


//--------------------- .text.triton_poi_fused_convolution_19 --------------------------
	.section	.text.triton_poi_fused_convolution_19,"ax",@progbits
	.align	128
        .global         triton_poi_fused_convolution_19
        .type           triton_poi_fused_convolution_19,@function
        .size           triton_poi_fused_convolution_19,(.L_x_1 - triton_poi_fused_convolution_19)
        .other          triton_poi_fused_convolution_19,@"STO_CUDA_ENTRY STV_DEFAULT"
triton_poi_fused_convolution_19:
.text.triton_poi_fused_convolution_19:
[----:B------:R-:W-:Y:S01]  /*0000*/  LDC R1, c[0x0][0x28] ;  /* 0x00000a00ff017b82 */ /* 0x000fe20000000800 */
[----:B------:R-:W1:Y:S07]  /*0010*/  S2R R0, SR_TID.X ;  /* 0x0000000000007919 */ /* 0x000e6e0000002100 */
[----:B------:R-:W2:Y:S01]  /*0020*/  LDC.64 R4, c[0x0][0x218] ;  /* 0x00008600ff047b82 */ /* 0x000ea20000000a00 */
[----:B------:R-:W-:Y:S01]  /*0030*/  ULDC.64 UR4, c[0x0][0x208] ;  /* 0x0000820000047ab9 */ /* 0x000fe20000000a00 */
[----:B------:R-:W3:Y:S06]  /*0040*/  S2R R7, SR_CTAID.X ;  /* 0x0000000000077919 */ /* 0x000eec0000002500 */
[----:B------:R-:W4:Y:S01]  /*0050*/  LDC.64 R2, c[0x0][0x210] ;  /* 0x00008400ff027b82 */ /* 0x000f220000000a00 */
[----:B-1----:R-:W-:-:S04]  /*0060*/  SHF.L.U32 R0, R0, 0x2, RZ ;  /* 0x0000000200007819 */ /* 0x002fc800000006ff */
[----:B------:R-:W-:Y:S02]  /*0070*/  LOP3.LUT R0, R0, 0x1fc, RZ, 0xc0, !PT ;  /* 0x000001fc00007812 */ /* 0x000fe400078ec0ff */
[----:B---3--:R-:W-:Y:S02]  /*0080*/  SHF.R.S32.HI R6, RZ, 0x15, R7 ;  /* 0x00000015ff067819 */ /* 0x008fe40000011407 */
[----:B------:R-:W-:Y:S02]  /*0090*/  LEA R7, R7, R0, 0xa ;  /* 0x0000000007077211 */ /* 0x000fe400078e50ff */
[----:B------:R-:W-:-:S03]  /*00a0*/  SGXT R0, R6, 0x1 ;  /* 0x000000010600781a */ /* 0x000fc60000000200 */
[----:B----4-:R-:W-:Y:S01]  /*00b0*/  IMAD.WIDE R2, R7, 0x4, R2 ;  /* 0x0000000407027825 */ /* 0x010fe200078e0202 */
[----:B------:R-:W-:-:S04]  /*00c0*/  LEA.HI R0, R0, R7, RZ, 0x9 ;  /* 0x0000000700007211 */ /* 0x000fc800078f48ff */
[----:B------:R-:W-:Y:S01]  /*00d0*/  LOP3.LUT R0, R0, 0xfffffe00, RZ, 0xc0, !PT ;  /* 0xfffffe0000007812 */ /* 0x000fe200078ec0ff */
[----:B------:R-:W3:Y:S03]  /*00e0*/  LDG.E.128 R12, desc[UR4][R2.64+0x800] ;  /* 0x00080004020c7981 */ /* 0x000ee6000c1e1d00 */
[----:B------:R-:W-:-:S05]  /*00f0*/  IADD3 R9, R7, -R0, RZ ;  /* 0x8000000007097210 */ /* 0x000fca0007ffe0ff */
[----:B--2---:R-:W-:Y:S02]  /*0100*/  IMAD.WIDE R4, R9, 0x4, R4 ;  /* 0x0000000409047825 */ /* 0x004fe400078e0204 */
[----:B------:R-:W2:Y:S04]  /*0110*/  LDG.E.128 R8, desc[UR4][R2.64] ;  /* 0x0000000402087981 */ /* 0x000ea8000c1e1d00 */
[----:B------:R-:W2:Y:S02]  /*0120*/  LDG.E.EL.128 R4, desc[UR4][R4.64] ;  /* 0x0000000404047981 */ /* 0x000ea4000c2e1d00 */
[--C-:B--2---:R-:W-:Y:S01]  /*0130*/  FADD R8, R8, R4.reuse ;  /* 0x0000000408087221 */ /* 0x104fe20000000000 */
[----:B---3--:R-:W-:Y:S01]  /*0140*/  FADD R12, R12, R4 ;  /* 0x000000040c0c7221 */ /* 0x008fe20000000000 */
[--C-:B------:R-:W-:Y:S01]  /*0150*/  FADD R9, R9, R5.reuse ;  /* 0x0000000509097221 */ /* 0x100fe20000000000 */
[----:B------:R-:W-:Y:S01]  /*0160*/  FADD R13, R13, R5 ;  /* 0x000000050d0d7221 */ /* 0x000fe20000000000 */
[--C-:B------:R-:W-:Y:S01]  /*0170*/  FADD R10, R10, R6.reuse ;  /* 0x000000060a0a7221 */ /* 0x100fe20000000000 */
[----:B------:R-:W-:Y:S01]  /*0180*/  FADD R14, R14, R6 ;  /* 0x000000060e0e7221 */ /* 0x000fe20000000000 */
[--C-:B------:R-:W-:Y:S01]  /*0190*/  FADD R11, R11, R7.reuse ;  /* 0x000000070b0b7221 */ /* 0x100fe20000000000 */
[----:B------:R-:W-:-:S04]  /*01a0*/  FADD R15, R15, R7 ;  /* 0x000000070f0f7221 */ /* 0x000fc80000000000 */
[----:B------:R-:W-:Y:S04]  /*01b0*/  STG.E.128 desc[UR4][R2.64], R8 ;  /* 0x0000000802007986 */ /* 0x000fe8000c101d04 */
[----:B------:R-:W-:Y:S01]  /*01c0*/  STG.E.128 desc[UR4][R2.64+0x800], R12 ;  /* 0x0008000c02007986 */ /* 0x000fe2000c101d04 */
[----:B------:R-:W-:Y:S05]  /*01d0*/  EXIT ;  /* 0x000000000000794d */ /* 0x000fea0003800000 */
.L_x_0:
[----:B------:R-:W-:-:S00]  /*01e0*/  BRA `(.L_x_0) ;  /* 0xfffffffc00fc7947 */ /* 0x000fc0000383ffff */
[----:B------:R-:W-:-:S00]  /*01f0*/  NOP ;  /* 0x0000000000007918 */ /* 0x000fc00000000000 */
        /* <DEDUP_REMOVED lines=8> */
.L_x_1:


//--------------------- .nv.constant0.triton_poi_fused_convolution_19 --------------------------
	.section	.nv.constant0.triton_poi_fused_convolution_19,"a",@progbits
	.sectionflags	@""
	.align	4
.nv.constant0.triton_poi_fused_convolution_19:
	.zero		548
